//
// Generated by NVIDIA NVVM Compiler
//
// Compiler Build ID: CL-36424714
// Cuda compilation tools, release 13.0, V13.0.88
// Based on NVVM 20.0.0
//

.version 9.0
.target sm_100
.address_size 64

	// .globl	_Z6vecAddPfS_S_i

.visible .entry _Z6vecAddPfS_S_i(
	.param .u64 .ptr .align 1 _Z6vecAddPfS_S_i_param_0,
	.param .u64 .ptr .align 1 _Z6vecAddPfS_S_i_param_1,
	.param .u64 .ptr .align 1 _Z6vecAddPfS_S_i_param_2,
	.param .u32 _Z6vecAddPfS_S_i_param_3
)
{
	.reg .pred 	%p<2>;
	.reg .b32 	%r<6>;
	.reg .b32 	%f<4>;
	.reg .b64 	%rd<11>;

	ld.param.u64 	%rd1, [_Z6vecAddPfS_S_i_param_0];
	ld.param.u64 	%rd2, [_Z6vecAddPfS_S_i_param_1];
	ld.param.u64 	%rd3, [_Z6vecAddPfS_S_i_param_2];
	ld.param.u32 	%r2, [_Z6vecAddPfS_S_i_param_3];
	mov.u32 	%r3, %ctaid.x;
	mov.u32 	%r4, %ntid.x;
	mov.u32 	%r5, %tid.x;
	mad.lo.s32 	%r1, %r3, %r4, %r5;
	setp.ge.s32 	%p1, %r1, %r2;
	@%p1 bra 	$L__BB0_2;
	cvta.to.global.u64 	%rd4, %rd2;
	cvta.to.global.u64 	%rd5, %rd3;
	cvta.to.global.u64 	%rd6, %rd1;
	mul.wide.s32 	%rd7, %r1, 4;
	add.s64 	%rd8, %rd4, %rd7;
	ld.global.f32 	%f1, [%rd8];
	add.s64 	%rd9, %rd5, %rd7;
	ld.global.f32 	%f2, [%rd9];
	add.f32 	%f3, %f1, %f2;
	add.s64 	%rd10, %rd6, %rd7;
	st.global.f32 	[%rd10], %f3;
$L__BB0_2:
	ret;

}


// ===== COMPILED SASS (sm_100) =====

	.target	sm_100

	.elftype	@"ET_EXEC"


//--------------------- .note.nv.tkinfo           --------------------------
	.section	.note.nv.tkinfo,"",@"SHT_NOTE"
	.sectionflags	@"SHF_NOTE_NV_TKINFO"
	.tkinfo
        /*0018*/ 	.word	0x00000002
        /*0030*/ 	.string	""
        /*0030*/ 	.string	"ptxas"
        /*0030*/ 	.string	"Cuda compilation tools, release 13.0, V13.0.88"
        /*0030*/ 	.string	"Build cuda_13.0.r13.0/compiler.36424714_0"
        /*0030*/ 	.string	"-arch sm_100 -m 64 "



//--------------------- .note.nv.cuinfo           --------------------------
	.section	.note.nv.cuinfo,"",@"SHT_NOTE"
	.sectionflags	@"SHF_NOTE_NV_CUINFO"
        /*0018*/ 	.short	0x0002
        /*001a*/ 	.short	0x0064
        /*001c*/ 	.short	0x0082
	.zero		2


//--------------------- .nv.info                  --------------------------
	.section	.nv.info,"",@"SHT_CUDA_INFO"
	.align	4


	//----- nvinfo : EIATTR_REGCOUNT
	.align		4
        /*0000*/ 	.byte	0x04, 0x2f
        /*0002*/ 	.short	(.L_1 - .L_0)
	.align		4
.L_0:
        /*0004*/ 	.word	index@(_Z6vecAddPfS_S_i)
        /*0008*/ 	.word	0x0000000c


	//----- nvinfo : EIATTR_FRAME_SIZE
	.align		4
.L_1:
        /*000c*/ 	.byte	0x04, 0x11
        /*000e*/ 	.short	(.L_3 - .L_2)
	.align		4
.L_2:
        /*0010*/ 	.word	index@(_Z6vecAddPfS_S_i)
        /*0014*/ 	.word	0x00000000


	//----- nvinfo : EIATTR_MIN_STACK_SIZE
	.align		4
.L_3:
        /*0018*/ 	.byte	0x04, 0x12
        /*001a*/ 	.short	(.L_5 - .L_4)
	.align		4
.L_4:
        /*001c*/ 	.word	index@(_Z6vecAddPfS_S_i)
        /*0020*/ 	.word	0x00000000
.L_5:


//--------------------- .nv.compat                --------------------------
	.section	.nv.compat,"",@"SHT_CUDA_COMPAT_INFO"
	.align	4
        /*0000*/ 	.byte	0x02, 0x09, 0x00, 0x00, 0x02, 0x02, 0x01, 0x00, 0x02, 0x05, 0x05, 0x00, 0x03, 0x07, 0x01, 0x01
        /*0010*/ 	.byte	0x02, 0x03, 0x00, 0x00, 0x02, 0x06, 0x01, 0x00, 0x04, 0x0b, 0x08, 0x00, 0x09, 0x00, 0x00, 0x00
        /*0020*/ 	.byte	0x00, 0x00, 0x00, 0x00


//--------------------- .nv.info._Z6vecAddPfS_S_i --------------------------
	.section	.nv.info._Z6vecAddPfS_S_i,"",@"SHT_CUDA_INFO"
	.sectionflags	@""
	.align	4


	//----- nvinfo : EIATTR_CUDA_API_VERSION
	.align		4
        /*0000*/ 	.byte	0x04, 0x37
        /*0002*/ 	.short	(.L_7 - .L_6)
.L_6:
        /*0004*/ 	.word	0x00000082


	//----- nvinfo : EIATTR_KPARAM_INFO
	.align		4
.L_7:
        /*0008*/ 	.byte	0x04, 0x17
        /*000a*/ 	.short	(.L_9 - .L_8)
.L_8:
        /*000c*/ 	.word	0x00000000
        /*0010*/ 	.short	0x0003
        /*0012*/ 	.short	0x0018
        /*0014*/ 	.byte	0x00, 0xf0, 0x11, 0x00


	//----- nvinfo : EIATTR_KPARAM_INFO
	.align		4
.L_9:
        /*0018*/ 	.byte	0x04, 0x17
        /*001a*/ 	.short	(.L_11 - .L_10)
.L_10:
        /*001c*/ 	.word	0x00000000
        /*0020*/ 	.short	0x0002
        /*0022*/ 	.short	0x0010
        /*0024*/ 	.byte	0x00, 0xf5, 0x21, 0x00


	//----- nvinfo : EIATTR_KPARAM_INFO
	.align		4
.L_11:
        /*0028*/ 	.byte	0x04, 0x17
        /*002a*/ 	.short	(.L_13 - .L_12)
.L_12:
        /*002c*/ 	.word	0x00000000
        /*0030*/ 	.short	0x0001
        /*0032*/ 	.short	0x0008
        /*0034*/ 	.byte	0x00, 0xf5, 0x21, 0x00


	//----- nvinfo : EIATTR_KPARAM_INFO
	.align		4
.L_13:
        /*0038*/ 	.byte	0x04, 0x17
        /*003a*/ 	.short	(.L_15 - .L_14)
.L_14:
        /*003c*/ 	.word	0x00000000
        /*0040*/ 	.short	0x0000
        /*0042*/ 	.short	0x0000
        /*0044*/ 	.byte	0x00, 0xf5, 0x21, 0x00


	//----- nvinfo : EIATTR_SPARSE_MMA_MASK
	.align		4
.L_15:
        /*0048*/ 	.byte	0x03, 0x50
        /*004a*/ 	.short	0x0000


	//----- nvinfo : EIATTR_MAXREG_COUNT
	.align		4
        /*004c*/ 	.byte	0x03, 0x1b
        /*004e*/ 	.short	0x00ff


	//----- nvinfo : EIATTR_MERCURY_ISA_VERSION
	.align		4
        /*0050*/ 	.byte	0x03, 0x5f
        /*0052*/ 	.short	0x0101


	//----- nvinfo : EIATTR_VRC_CTA_INIT_COUNT
	.align		4
        /*0054*/ 	.byte	0x02, 0x4a
	.zero		1
	.zero		1


	//----- nvinfo : EIATTR_EXIT_INSTR_OFFSETS
	.align		4
        /*0058*/ 	.byte	0x04, 0x1c
        /*005a*/ 	.short	(.L_17 - .L_16)


	//   ....[0]....
.L_16:
        /*005c*/ 	.word	0x00000070


	//   ....[1]....
        /*0060*/ 	.word	0x00000130


	//----- nvinfo : EIATTR_CBANK_PARAM_SIZE
	.align		4
.L_17:
        /*0064*/ 	.byte	0x03, 0x19
        /*0066*/ 	.short	0x001c


	//----- nvinfo : EIATTR_PARAM_CBANK
	.align		4
        /*0068*/ 	.byte	0x04, 0x0a
        /*006a*/ 	.short	(.L_19 - .L_18)
	.align		4
.L_18:
        /*006c*/ 	.word	index@(.nv.constant0._Z6vecAddPfS_S_i)
        /*0070*/ 	.short	0x0380
        /*0072*/ 	.short	0x001c


	//----- nvinfo : EIATTR_SW_WAR
	.align		4
.L_19:
        /*0074*/ 	.byte	0x04, 0x36
        /*0076*/ 	.short	(.L_21 - .L_20)
.L_20:
        /*0078*/ 	.word	0x00000008
.L_21:


//--------------------- .nv.callgraph             --------------------------
	.section	.nv.callgraph,"",@"SHT_CUDA_CALLGRAPH"
	.align	4
	.sectionentsize	8
	.align		4
        /*0000*/ 	.word	0x00000000
	.align		4
        /*0004*/ 	.word	0xffffffff
	.align		4
        /*0008*/ 	.word	0x00000000
	.align		4
        /*000c*/ 	.word	0xfffffffe
	.align		4
        /*0010*/ 	.word	0x00000000
	.align		4
        /*0014*/ 	.word	0xfffffffd
	.align		4
        /*0018*/ 	.word	0x00000000
	.align		4
        /*001c*/ 	.word	0xfffffffc


//--------------------- .text._Z6vecAddPfS_S_i    --------------------------
	.section	.text._Z6vecAddPfS_S_i,"ax",@progbits
	.align	128
        .global         _Z6vecAddPfS_S_i
        .type           _Z6vecAddPfS_S_i,@function
        .size           _Z6vecAddPfS_S_i,(.L_x_1 - _Z6vecAddPfS_S_i)
        .other          _Z6vecAddPfS_S_i,@"STO_CUDA_ENTRY STV_DEFAULT"
_Z6vecAddPfS_S_i:
.text._Z6vecAddPfS_S_i:
[----:B------:R-:W-:Y:S01]  /*0000*/  LDC R1, c[0x0][0x37c] ;  /* 0x0000df00ff017b82 */ /* 0x000fe20000000800 */
[----:B------:R-:W0:Y:S07]  /*0010*/  S2R R0, SR_TID.X ;  /* 0x0000000000007919 */ /* 0x000e2e0000002100 */
[----:B------:R-:W0:Y:S01]  /*0020*/  S2UR UR4, SR_CTAID.X ;  /* 0x00000000000479c3 */ /* 0x000e220000002500 */
[----:B------:R-:W1:Y:S07]  /*0030*/  LDCU UR5, c[0x0][0x398] ;  /* 0x00007300ff0577ac */ /* 0x000e6e0008000800 */
[----:B------:R-:W0:Y:S02]  /*0040*/  LDC R9, c[0x0][0x360] ;  /* 0x0000d800ff097b82 */ /* 0x000e240000000800 */
[----:B0-----:R-:W-:-:S05]  /*0050*/  IMAD R9, R9, UR4, R0 ;  /* 0x0000000409097c24 */ /* 0x001fca000f8e0200 */
[----:B-1----:R-:W-:-:S13]  /*0060*/  ISETP.GE.AND P0, PT, R9, UR5, PT ;  /* 0x0000000509007c0c */ /* 0x002fda000bf06270 */
[----:B------:R-:W-:Y:S05]  /*0070*/  @P0 EXIT ;  /* 0x000000000000094d */ /* 0x000fea0003800000 */
[----:B------:R-:W0:Y:S01]  /*0080*/  LDC.64 R2, c[0x0][0x388] ;  /* 0x0000e200ff027b82 */ /* 0x000e220000000a00 */
[----:B------:R-:W1:Y:S07]  /*0090*/  LDCU.64 UR4, c[0x0][0x358] ;  /* 0x00006b00ff0477ac */ /* 0x000e6e0008000a00 */
[----:B------:R-:W2:Y:S08]  /*00a0*/  LDC.64 R4, c[0x0][0x390] ;  /* 0x0000e400ff047b82 */ /* 0x000eb00000000a00 */
[----:B------:R-:W3:Y:S01]  /*00b0*/  LDC.64 R6, c[0x0][0x380] ;  /* 0x0000e000ff067b82 */ /* 0x000ee20000000a00 */
[----:B0-----:R-:W-:-:S06]  /*00c0*/  IMAD.WIDE R2, R9, 0x4, R2 ;  /* 0x0000000409027825 */ /* 0x001fcc00078e0202 */
[----:B-1----:R-:W4:Y:S01]  /*00d0*/  LDG.E R2, desc[UR4][R2.64] ;  /* 0x0000000402027981 */ /* 0x002f22000c1e1900 */
[----:B--2---:R-:W-:-:S06]  /*00e0*/  IMAD.WIDE R4, R9, 0x4, R4 ;  /* 0x0000000409047825 */ /* 0x004fcc00078e0204 */
[----:B------:R-:W4:Y:S01]  /*00f0*/  LDG.E R5, desc[UR4][R4.64] ;  /* 0x0000000404057981 */ /* 0x000f22000c1e1900 */
[----:B---3--:R-:W-:-:S04]  /*0100*/  IMAD.WIDE R6, R9, 0x4, R6 ;  /* 0x0000000409067825 */ /* 0x008fc800078e0206 */
[----:B----4-:R-:W-:-:S05]  /*0110*/  FADD R9, R2, R5 ;  /* 0x0000000502097221 */ /* 0x010fca0000000000 */
[----:B------:R-:W-:Y:S01]  /*0120*/  STG.E desc[UR4][R6.64], R9 ;  /* 0x0000000906007986 */ /* 0x000fe2000c101904 */
[----:B------:R-:W-:Y:S05]  /*0130*/  EXIT ;  /* 0x000000000000794d */ /* 0x000fea0003800000 */
.L_x_0:
[----:B------:R-:W-:-:S00]  /*0140*/  BRA `(.L_x_0) ;  /* 0xfffffffc00fc7947 */ /* 0x000fc0000383ffff */
[----:B------:R-:W-:-:S00]  /*0150*/  NOP ;  /* 0x0000000000007918 */ /* 0x000fc00000000000 */
        /* <DEDUP_REMOVED lines=10> */
.L_x_1:


//--------------------- .nv.shared.reserved.0     --------------------------
	.section	.nv.shared.reserved.0,"aw",@nobits
	.weak		__nv_reservedSMEM_offset_0_alias
	.size		__nv_reservedSMEM_offset_0_alias, 0, 64
	.other		__nv_reservedSMEM_offset_0_alias,@"STO_CUDA_RESERVED_SHARED STV_DEFAULT"
__nv_reservedSMEM_offset_0_alias:
	.zero		0
	.zero		64


//--------------------- .nv.constant0._Z6vecAddPfS_S_i --------------------------
	.section	.nv.constant0._Z6vecAddPfS_S_i,"a",@progbits
	.sectionflags	@""
	.align	4
.nv.constant0._Z6vecAddPfS_S_i:
	.zero		924


//--------------------- SYMBOLS --------------------------

	.type		.nv.reservedSmem.offset0,@object
	.size		.nv.reservedSmem.offset0,0x4
